//
// Generated by NVIDIA NVVM Compiler
//
// Compiler Build ID: CL-36424714
// Cuda compilation tools, release 13.0, V13.0.88
// Based on NVVM 20.0.0
//

.version 9.0
.target sm_100
.address_size 64

	// .globl	_Z3sumPdS_S_

.visible .entry _Z3sumPdS_S_(
	.param .u64 .ptr .align 1 _Z3sumPdS_S__param_0,
	.param .u64 .ptr .align 1 _Z3sumPdS_S__param_1,
	.param .u64 .ptr .align 1 _Z3sumPdS_S__param_2
)
{
	.reg .b32 	%r<5>;
	.reg .b64 	%rd<11>;
	.reg .b64 	%fd<4>;

	ld.param.u64 	%rd1, [_Z3sumPdS_S__param_0];
	ld.param.u64 	%rd2, [_Z3sumPdS_S__param_1];
	ld.param.u64 	%rd3, [_Z3sumPdS_S__param_2];
	cvta.to.global.u64 	%rd4, %rd3;
	cvta.to.global.u64 	%rd5, %rd2;
	cvta.to.global.u64 	%rd6, %rd1;
	mov.u32 	%r1, %tid.x;
	mov.u32 	%r2, %ctaid.x;
	mov.u32 	%r3, %ntid.x;
	mad.lo.s32 	%r4, %r2, %r3, %r1;
	mul.wide.s32 	%rd7, %r4, 8;
	add.s64 	%rd8, %rd6, %rd7;
	ld.global.f64 	%fd1, [%rd8];
	add.s64 	%rd9, %rd5, %rd7;
	ld.global.f64 	%fd2, [%rd9];
	add.f64 	%fd3, %fd1, %fd2;
	add.s64 	%rd10, %rd4, %rd7;
	st.global.f64 	[%rd10], %fd3;
	ret;

}


// ===== COMPILED SASS (sm_100) =====

	.target	sm_100

	.elftype	@"ET_EXEC"


//--------------------- .note.nv.tkinfo           --------------------------
	.section	.note.nv.tkinfo,"",@"SHT_NOTE"
	.sectionflags	@"SHF_NOTE_NV_TKINFO"
	.tkinfo
        /*0018*/ 	.word	0x00000002
        /*0030*/ 	.string	""
        /*0030*/ 	.string	"ptxas"
        /*0030*/ 	.string	"Cuda compilation tools, release 13.0, V13.0.88"
        /*0030*/ 	.string	"Build cuda_13.0.r13.0/compiler.36424714_0"
        /*0030*/ 	.string	"-arch sm_100 -m 64 "



//--------------------- .note.nv.cuinfo           --------------------------
	.section	.note.nv.cuinfo,"",@"SHT_NOTE"
	.sectionflags	@"SHF_NOTE_NV_CUINFO"
        /*0018*/ 	.short	0x0002
        /*001a*/ 	.short	0x0064
        /*001c*/ 	.short	0x0082
	.zero		2


//--------------------- .nv.info                  --------------------------
	.section	.nv.info,"",@"SHT_CUDA_INFO"
	.align	4


	//----- nvinfo : EIATTR_REGCOUNT
	.align		4
        /*0000*/ 	.byte	0x04, 0x2f
        /*0002*/ 	.short	(.L_1 - .L_0)
	.align		4
.L_0:
        /*0004*/ 	.word	index@(_Z3sumPdS_S_)
        /*0008*/ 	.word	0x0000000e


	//----- nvinfo : EIATTR_FRAME_SIZE
	.align		4
.L_1:
        /*000c*/ 	.byte	0x04, 0x11
        /*000e*/ 	.short	(.L_3 - .L_2)
	.align		4
.L_2:
        /*0010*/ 	.word	index@(_Z3sumPdS_S_)
        /*0014*/ 	.word	0x00000000


	//----- nvinfo : EIATTR_MIN_STACK_SIZE
	.align		4
.L_3:
        /*0018*/ 	.byte	0x04, 0x12
        /*001a*/ 	.short	(.L_5 - .L_4)
	.align		4
.L_4:
        /*001c*/ 	.word	index@(_Z3sumPdS_S_)
        /*0020*/ 	.word	0x00000000
.L_5:


//--------------------- .nv.compat                --------------------------
	.section	.nv.compat,"",@"SHT_CUDA_COMPAT_INFO"
	.align	4
        /*0000*/ 	.byte	0x02, 0x09, 0x00, 0x00, 0x02, 0x02, 0x01, 0x00, 0x02, 0x05, 0x05, 0x00, 0x03, 0x07, 0x01, 0x01
        /*0010*/ 	.byte	0x02, 0x03, 0x00, 0x00, 0x02, 0x06, 0x01, 0x00, 0x04, 0x0b, 0x08, 0x00, 0x01, 0x00, 0x00, 0x00
        /*0020*/ 	.byte	0x00, 0x00, 0x00, 0x00


//--------------------- .nv.info._Z3sumPdS_S_     --------------------------
	.section	.nv.info._Z3sumPdS_S_,"",@"SHT_CUDA_INFO"
	.sectionflags	@""
	.align	4


	//----- nvinfo : EIATTR_CUDA_API_VERSION
	.align		4
        /*0000*/ 	.byte	0x04, 0x37
        /*0002*/ 	.short	(.L_7 - .L_6)
.L_6:
        /*0004*/ 	.word	0x00000082


	//----- nvinfo : EIATTR_KPARAM_INFO
	.align		4
.L_7:
        /*0008*/ 	.byte	0x04, 0x17
        /*000a*/ 	.short	(.L_9 - .L_8)
.L_8:
        /*000c*/ 	.word	0x00000000
        /*0010*/ 	.short	0x0002
        /*0012*/ 	.short	0x0010
        /*0014*/ 	.byte	0x00, 0xf5, 0x21, 0x00


	//----- nvinfo : EIATTR_KPARAM_INFO
	.align		4
.L_9:
        /*0018*/ 	.byte	0x04, 0x17
        /*001a*/ 	.short	(.L_11 - .L_10)
.L_10:
        /*001c*/ 	.word	0x00000000
        /*0020*/ 	.short	0x0001
        /*0022*/ 	.short	0x0008
        /*0024*/ 	.byte	0x00, 0xf5, 0x21, 0x00


	//----- nvinfo : EIATTR_KPARAM_INFO
	.align		4
.L_11:
        /*0028*/ 	.byte	0x04, 0x17
        /*002a*/ 	.short	(.L_13 - .L_12)
.L_12:
        /*002c*/ 	.word	0x00000000
        /*0030*/ 	.short	0x0000
        /*0032*/ 	.short	0x0000
        /*0034*/ 	.byte	0x00, 0xf5, 0x21, 0x00


	//----- nvinfo : EIATTR_SPARSE_MMA_MASK
	.align		4
.L_13:
        /*0038*/ 	.byte	0x03, 0x50
        /*003a*/ 	.short	0x0000


	//----- nvinfo : EIATTR_MAXREG_COUNT
	.align		4
        /*003c*/ 	.byte	0x03, 0x1b
        /*003e*/ 	.short	0x00ff


	//----- nvinfo : EIATTR_MERCURY_ISA_VERSION
	.align		4
        /*0040*/ 	.byte	0x03, 0x5f
        /*0042*/ 	.short	0x0101


	//----- nvinfo : EIATTR_VRC_CTA_INIT_COUNT
	.align		4
        /*0044*/ 	.byte	0x02, 0x4a
	.zero		1
	.zero		1


	//----- nvinfo : EIATTR_EXIT_INSTR_OFFSETS
	.align		4
        /*0048*/ 	.byte	0x04, 0x1c
        /*004a*/ 	.short	(.L_15 - .L_14)


	//   ....[0]....
.L_14:
        /*004c*/ 	.word	0x00000100


	//----- nvinfo : EIATTR_CBANK_PARAM_SIZE
	.align		4
.L_15:
        /*0050*/ 	.byte	0x03, 0x19
        /*0052*/ 	.short	0x0018


	//----- nvinfo : EIATTR_PARAM_CBANK
	.align		4
        /*0054*/ 	.byte	0x04, 0x0a
        /*0056*/ 	.short	(.L_17 - .L_16)
	.align		4
.L_16:
        /*0058*/ 	.word	index@(.nv.constant0._Z3sumPdS_S_)
        /*005c*/ 	.short	0x0380
        /*005e*/ 	.short	0x0018


	//----- nvinfo : EIATTR_SW_WAR
	.align		4
.L_17:
        /*0060*/ 	.byte	0x04, 0x36
        /*0062*/ 	.short	(.L_19 - .L_18)
.L_18:
        /*0064*/ 	.word	0x00000008
.L_19:


//--------------------- .nv.callgraph             --------------------------
	.section	.nv.callgraph,"",@"SHT_CUDA_CALLGRAPH"
	.align	4
	.sectionentsize	8
	.align		4
        /*0000*/ 	.word	0x00000000
	.align		4
        /*0004*/ 	.word	0xffffffff
	.align		4
        /*0008*/ 	.word	0x00000000
	.align		4
        /*000c*/ 	.word	0xfffffffe
	.align		4
        /*0010*/ 	.word	0x00000000
	.align		4
        /*0014*/ 	.word	0xfffffffd
	.align		4
        /*0018*/ 	.word	0x00000000
	.align		4
        /*001c*/ 	.word	0xfffffffc


//--------------------- .text._Z3sumPdS_S_        --------------------------
	.section	.text._Z3sumPdS_S_,"ax",@progbits
	.align	128
        .global         _Z3sumPdS_S_
        .type           _Z3sumPdS_S_,@function
        .size           _Z3sumPdS_S_,(.L_x_1 - _Z3sumPdS_S_)
        .other          _Z3sumPdS_S_,@"STO_CUDA_ENTRY STV_DEFAULT"
_Z3sumPdS_S_:
.text._Z3sumPdS_S_:
[----:B------:R-:W-:Y:S01]  /*0000*/  LDC R1, c[0x0][0x37c] ;  /* 0x0000df00ff017b82 */ /* 0x000fe20000000800 */
[----:B------:R-:W0:Y:S07]  /*0010*/  S2R R11, SR_TID.X ;  /* 0x00000000000b7919 */ /* 0x000e2e0000002100 */
[----:B------:R-:W0:Y:S01]  /*0020*/  S2UR UR6, SR_CTAID.X ;  /* 0x00000000000679c3 */ /* 0x000e220000002500 */
[----:B------:R-:W1:Y:S07]  /*0030*/  LDCU.64 UR4, c[0x0][0x358] ;  /* 0x00006b00ff0477ac */ /* 0x000e6e0008000a00 */
[----:B------:R-:W0:Y:S08]  /*0040*/  LDC R0, c[0x0][0x360] ;  /* 0x0000d800ff007b82 */ /* 0x000e300000000800 */
[----:B------:R-:W2:Y:S08]  /*0050*/  LDC.64 R2, c[0x0][0x380] ;  /* 0x0000e000ff027b82 */ /* 0x000eb00000000a00 */
[----:B------:R-:W3:Y:S01]  /*0060*/  LDC.64 R4, c[0x0][0x388] ;  /* 0x0000e200ff047b82 */ /* 0x000ee20000000a00 */
[----:B0-----:R-:W-:-:S07]  /*0070*/  IMAD R11, R0, UR6, R11 ;  /* 0x00000006000b7c24 */ /* 0x001fce000f8e020b */
[----:B------:R-:W0:Y:S01]  /*0080*/  LDC.64 R8, c[0x0][0x390] ;  /* 0x0000e400ff087b82 */ /* 0x000e220000000a00 */
[----:B--2---:R-:W-:-:S06]  /*0090*/  IMAD.WIDE R2, R11, 0x8, R2 ;  /* 0x000000080b027825 */ /* 0x004fcc00078e0202 */
[----:B-1----:R-:W2:Y:S01]  /*00a0*/  LDG.E.64 R2, desc[UR4][R2.64] ;  /* 0x0000000402027981 */ /* 0x002ea2000c1e1b00 */
[----:B---3--:R-:W-:-:S06]  /*00b0*/  IMAD.WIDE R4, R11, 0x8, R4 ;  /* 0x000000080b047825 */ /* 0x008fcc00078e0204 */
[----:B------:R-:W2:Y:S01]  /*00c0*/  LDG.E.64 R4, desc[UR4][R4.64] ;  /* 0x0000000404047981 */ /* 0x000ea2000c1e1b00 */
[----:B0-----:R-:W-:Y:S01]  /*00d0*/  IMAD.WIDE R8, R11, 0x8, R8 ;  /* 0x000000080b087825 */ /* 0x001fe200078e0208 */
[----:B--2---:R-:W-:-:S07]  /*00e0*/  DADD R6, R2, R4 ;  /* 0x0000000002067229 */ /* 0x004fce0000000004 */
[----:B------:R-:W-:Y:S01]  /*00f0*/  STG.E.64 desc[UR4][R8.64], R6 ;  /* 0x0000000608007986 */ /* 0x000fe2000c101b04 */
[----:B------:R-:W-:Y:S05]  /*0100*/  EXIT ;  /* 0x000000000000794d */ /* 0x000fea0003800000 */
.L_x_0:
[----:B------:R-:W-:-:S00]  /*0110*/  BRA `(.L_x_0) ;  /* 0xfffffffc00fc7947 */ /* 0x000fc0000383ffff */
[----:B------:R-:W-:-:S00]  /*0120*/  NOP ;  /* 0x0000000000007918 */ /* 0x000fc00000000000 */
        /* <DEDUP_REMOVED lines=13> */
.L_x_1:


//--------------------- .nv.shared.reserved.0     --------------------------
	.section	.nv.shared.reserved.0,"aw",@nobits
	.weak		__nv_reservedSMEM_offset_0_alias
	.size		__nv_reservedSMEM_offset_0_alias, 0, 64
	.other		__nv_reservedSMEM_offset_0_alias,@"STO_CUDA_RESERVED_SHARED STV_DEFAULT"
__nv_reservedSMEM_offset_0_alias:
	.zero		0
	.zero		64


//--------------------- .nv.constant0._Z3sumPdS_S_ --------------------------
	.section	.nv.constant0._Z3sumPdS_S_,"a",@progbits
	.sectionflags	@""
	.align	4
.nv.constant0._Z3sumPdS_S_:
	.zero		920


//--------------------- SYMBOLS --------------------------

	.type		.nv.reservedSmem.offset0,@object
	.size		.nv.reservedSmem.offset0,0x4
